	.headerflags	@"EF_CUDA_TEXMODE_UNIFIED EF_CUDA_64BIT_ADDRESS EF_CUDA_ACCELERATORS EF_CUDA_SM90 EF_CUDA_VIRTUAL_SM(EF_CUDA_SM90)"
	.elftype	@"ET_EXEC"


//--------------------- .nv.info                  --------------------------
	.section	.nv.info,"",@"SHT_CUDA_INFO"
	.align	4


	//----- nvinfo : EIATTR_REGCOUNT
	.align		4
        /*0000*/ 	.byte	0x04, 0x2f
        /*0002*/ 	.short	(.L_3 - .L_2)
	.align		4
.L_2:
        /*0004*/ 	.word	index@(triton_poi_fused__native_batch_norm_legit_no_training_convolution_relu_2)
        /*0008*/ 	.word	0x00000016


	//----- nvinfo : EIATTR_MIN_STACK_SIZE
	.align		4
.L_3:
        /*000c*/ 	.byte	0x04, 0x12
        /*000e*/ 	.short	(.L_5 - .L_4)
	.align		4
.L_4:
        /*0010*/ 	.word	index@(triton_poi_fused__native_batch_norm_legit_no_training_convolution_relu_2)
        /*0014*/ 	.word	0x00000000


	//----- nvinfo : EIATTR_FRAME_SIZE
	.align		4
.L_5:
        /*0018*/ 	.byte	0x04, 0x11
        /*001a*/ 	.short	(.L_7 - .L_6)
	.align		4
.L_6:
        /*001c*/ 	.word	index@(triton_poi_fused__native_batch_norm_legit_no_training_convolution_relu_2)
        /*0020*/ 	.word	0x00000000


	//----- nvinfo : EIATTR_MIN_STACK_SIZE
	.align		4
.L_7:
        /*0024*/ 	.byte	0x04, 0x12
        /*0026*/ 	.short	(.L_9 - .L_8)
	.align		4
.L_8:
        /*0028*/ 	.word	index@(triton_poi_fused__native_batch_norm_legit_no_training_convolution_relu_2)
        /*002c*/ 	.word	0x00000000
.L_9:


//--------------------- .nv.info.triton_poi_fused__native_batch_norm_legit_no_training_convolution_relu_2 --------------------------
	.section	.nv.info.triton_poi_fused__native_batch_norm_legit_no_training_convolution_relu_2,"",@"SHT_CUDA_INFO"
	.sectionflags	@""
	.align	4


	//----- nvinfo : EIATTR_CUDA_API_VERSION
	.align		4
        /*0000*/ 	.byte	0x04, 0x37
        /*0002*/ 	.short	(.L_11 - .L_10)
.L_10:
        /*0004*/ 	.word	0x0000007c


	//----- nvinfo : EIATTR_KPARAM_INFO
	.align		4
.L_11:
        /*0008*/ 	.byte	0x04, 0x17
        /*000a*/ 	.short	(.L_13 - .L_12)
.L_12:
        /*000c*/ 	.word	0x00000000
        /*0010*/ 	.short	0x0007
        /*0012*/ 	.short	0x0038
        /*0014*/ 	.byte	0x00, 0xf0, 0x11, 0x00


	//----- nvinfo : EIATTR_KPARAM_INFO
	.align		4
.L_13:
        /*0018*/ 	.byte	0x04, 0x17
        /*001a*/ 	.short	(.L_15 - .L_14)
.L_14:
        /*001c*/ 	.word	0x00000000
        /*0020*/ 	.short	0x0006
        /*0022*/ 	.short	0x0030
        /*0024*/ 	.byte	0x00, 0xf4, 0x21, 0x00


	//----- nvinfo : EIATTR_KPARAM_INFO
	.align		4
.L_15:
        /*0028*/ 	.byte	0x04, 0x17
        /*002a*/ 	.short	(.L_17 - .L_16)
.L_16:
        /*002c*/ 	.word	0x00000000
        /*0030*/ 	.short	0x0005
        /*0032*/ 	.short	0x0028
        /*0034*/ 	.byte	0x00, 0xf4, 0x21, 0x00


	//----- nvinfo : EIATTR_KPARAM_INFO
	.align		4
.L_17:
        /*0038*/ 	.byte	0x04, 0x17
        /*003a*/ 	.short	(.L_19 - .L_18)
.L_18:
        /*003c*/ 	.word	0x00000000
        /*0040*/ 	.short	0x0004
        /*0042*/ 	.short	0x0020
        /*0044*/ 	.byte	0x00, 0xf4, 0x21, 0x00


	//----- nvinfo : EIATTR_KPARAM_INFO
	.align		4
.L_19:
        /*0048*/ 	.byte	0x04, 0x17
        /*004a*/ 	.short	(.L_21 - .L_20)
.L_20:
        /*004c*/ 	.word	0x00000000
        /*0050*/ 	.short	0x0003
        /*0052*/ 	.short	0x0018
        /*0054*/ 	.byte	0x00, 0xf4, 0x21, 0x00


	//----- nvinfo : EIATTR_KPARAM_INFO
	.align		4
.L_21:
        /*0058*/ 	.byte	0x04, 0x17
        /*005a*/ 	.short	(.L_23 - .L_22)
.L_22:
        /*005c*/ 	.word	0x00000000
        /*0060*/ 	.short	0x0002
        /*0062*/ 	.short	0x0010
        /*0064*/ 	.byte	0x00, 0xf4, 0x21, 0x00


	//----- nvinfo : EIATTR_KPARAM_INFO
	.align		4
.L_23:
        /*0068*/ 	.byte	0x04, 0x17
        /*006a*/ 	.short	(.L_25 - .L_24)
.L_24:
        /*006c*/ 	.word	0x00000000
        /*0070*/ 	.short	0x0001
        /*0072*/ 	.short	0x0008
        /*0074*/ 	.byte	0x00, 0xf4, 0x21, 0x00


	//----- nvinfo : EIATTR_KPARAM_INFO
	.align		4
.L_25:
        /*0078*/ 	.byte	0x04, 0x17
        /*007a*/ 	.short	(.L_27 - .L_26)
.L_26:
        /*007c*/ 	.word	0x00000000
        /*0080*/ 	.short	0x0000
        /*0082*/ 	.short	0x0000
        /*0084*/ 	.byte	0x00, 0xf4, 0x21, 0x00


	//----- nvinfo : EIATTR_SPARSE_MMA_MASK
	.align		4
.L_27:
        /*0088*/ 	.byte	0x03, 0x50
        /*008a*/ 	.short	0x0000


	//----- nvinfo : EIATTR_MAXREG_COUNT
	.align		4
        /*008c*/ 	.byte	0x03, 0x1b
        /*008e*/ 	.short	0x00ff


	//----- nvinfo : EIATTR_EXIT_INSTR_OFFSETS
	.align		4
        /*0090*/ 	.byte	0x04, 0x1c
        /*0092*/ 	.short	(.L_29 - .L_28)


	//   ....[0]....
.L_28:
        /*0094*/ 	.word	0x000003b0


	//----- nvinfo : EIATTR_REQNTID
	.align		4
.L_29:
        /*0098*/ 	.byte	0x04, 0x10
        /*009a*/ 	.short	(.L_31 - .L_30)
.L_30:
        /*009c*/ 	.word	0x00000100
        /*00a0*/ 	.word	0x00000001
        /*00a4*/ 	.word	0x00000001


	//----- nvinfo : EIATTR_CBANK_PARAM_SIZE
	.align		4
.L_31:
        /*00a8*/ 	.byte	0x03, 0x19
        /*00aa*/ 	.short	0x003c


	//----- nvinfo : EIATTR_PARAM_CBANK
	.align		4
        /*00ac*/ 	.byte	0x04, 0x0a
        /*00ae*/ 	.short	(.L_33 - .L_32)
	.align		4
.L_32:
        /*00b0*/ 	.word	index@(.nv.constant0.triton_poi_fused__native_batch_norm_legit_no_training_convolution_relu_2)
        /*00b4*/ 	.short	0x0210
        /*00b6*/ 	.short	0x003c


	//----- nvinfo : EIATTR_SW_WAR
	.align		4
.L_33:
        /*00b8*/ 	.byte	0x04, 0x36
        /*00ba*/ 	.short	(.L_35 - .L_34)
.L_34:
        /*00bc*/ 	.word	0x00000008
.L_35:


//--------------------- .nv.callgraph             --------------------------
	.section	.nv.callgraph,"",@"SHT_CUDA_CALLGRAPH"
	.align	4
	.sectionentsize	8
	.align		4
        /*0000*/ 	.word	0x00000000
	.align		4
        /*0004*/ 	.word	0xffffffff
	.align		4
        /*0008*/ 	.word	0x00000000
	.align		4
        /*000c*/ 	.word	0xfffffffe
	.align		4
        /*0010*/ 	.word	0x00000000
	.align		4
        /*0014*/ 	.word	0xfffffffd
	.align		4
        /*0018*/ 	.word	0x00000000
	.align		4
        /*001c*/ 	.word	0xfffffffc


//--------------------- .nv.constant4             --------------------------
	.section	.nv.constant4,"a",@progbits
	.align	8
	.align		8
.nv.constant4:
        /*0000*/ 	.dword	_$_str
	.align		8
        /*0008*/ 	.dword	_$_str_$_2


//--------------------- .text.triton_poi_fused__native_batch_norm_legit_no_training_convolution_relu_2 --------------------------
	.section	.text.triton_poi_fused__native_batch_norm_legit_no_training_convolution_relu_2,"ax",@progbits
	.align	128
        .global         triton_poi_fused__native_batch_norm_legit_no_training_convolution_relu_2
        .type           triton_poi_fused__native_batch_norm_legit_no_training_convolution_relu_2,@function
        .size           triton_poi_fused__native_batch_norm_legit_no_training_convolution_relu_2,(.L_x_1 - triton_poi_fused__native_batch_norm_legit_no_training_convolution_relu_2)
        .other          triton_poi_fused__native_batch_norm_legit_no_training_convolution_relu_2,@"STO_CUDA_ENTRY STV_DEFAULT"
triton_poi_fused__native_batch_norm_legit_no_training_convolution_relu_2:
.text.triton_poi_fused__native_batch_norm_legit_no_training_convolution_relu_2:
[----:B------:R-:W-:Y:S01]  /*0000*/  LDC R1, c[0x0][0x28] ;  /* 0x00000a00ff017b82 */ /* 0x000fe20000000800 */
[----:B------:R-:W1:Y:S07]  /*0010*/  S2R R0, SR_TID.X ;  /* 0x0000000000007919 */ /* 0x000e6e0000002100 */
[----:B------:R-:W2:Y:S01]  /*0020*/  LDC.64 R14, c[0x0][0x228] ;  /* 0x00008a00ff0e7b82 */ /* 0x000ea20000000a00 */
[----:B------:R-:W-:Y:S01]  /*0030*/  ULDC.64 UR4, c[0x0][0x208] ;  /* 0x0000820000047ab9 */ /* 0x000fe20000000a00 */
[----:B------:R-:W3:Y:S06]  /*0040*/  S2R R5, SR_CTAID.X ;  /* 0x0000000000057919 */ /* 0x000eec0000002500 */
[----:B------:R-:W4:Y:S08]  /*0050*/  LDC.64 R10, c[0x0][0x218] ;  /* 0x00008600ff0a7b82 */ /* 0x000f300000000a00 */
[----:B------:R-:W5:Y:S08]  /*0060*/  LDC.64 R12, c[0x0][0x220] ;  /* 0x00008800ff0c7b82 */ /* 0x000f700000000a00 */
[----:B------:R-:W5:Y:S01]  /*0070*/  LDC.64 R16, c[0x0][0x230] ;  /* 0x00008c00ff107b82 */ /* 0x000f620000000a00 */
[----:B-1----:R-:W-:-:S02]  /*0080*/  SHF.L.U32 R0, R0, 0x1, RZ ;  /* 0x0000000100007819 */ /* 0x002fc400000006ff */
[----:B---3--:R-:W-:Y:S02]  /*0090*/  SHF.R.S32.HI R3, RZ, 0x16, R5 ;  /* 0x00000016ff037819 */ /* 0x008fe40000011405 */
[----:B------:R-:W-:Y:S02]  /*00a0*/  LOP3.LUT R0, R0, 0x1fe, RZ, 0xc0, !PT ;  /* 0x000001fe00007812 */ /* 0x000fe400078ec0ff */
[----:B------:R-:W-:Y:S02]  /*00b0*/  SGXT R3, R3, 0x1 ;  /* 0x000000010303781a */ /* 0x000fe40000000200 */
[----:B------:R-:W-:Y:S02]  /*00c0*/  LEA R0, R5, R0, 0x9 ;  /* 0x0000000005007211 */ /* 0x000fe400078e48ff */
[----:B------:R-:W1:Y:S02]  /*00d0*/  LDC.64 R4, c[0x0][0x238] ;  /* 0x00008e00ff047b82 */ /* 0x000e640000000a00 */
[----:B------:R-:W-:-:S04]  /*00e0*/  LEA.HI R3, R3, R0, RZ, 0xa ;  /* 0x0000000003037211 */ /* 0x000fc800078f50ff */
[----:B------:R-:W-:-:S04]  /*00f0*/  SHF.R.S32.HI R3, RZ, 0xa, R3 ;  /* 0x0000000aff037819 */ /* 0x000fc80000011403 */
[----:B------:R-:W-:-:S04]  /*0100*/  LEA.HI R2, R3, R3, RZ, 0x7 ;  /* 0x0000000303027211 */ /* 0x000fc800078f38ff */
[----:B------:R-:W-:-:S04]  /*0110*/  LOP3.LUT R2, R2, 0xffffff80, RZ, 0xc0, !PT ;  /* 0xffffff8002027812 */ /* 0x000fc800078ec0ff */
[----:B------:R-:W-:Y:S02]  /*0120*/  IADD3 R19, R3, -R2, RZ ;  /* 0x8000000203137210 */ /* 0x000fe40007ffe0ff */
[----:B------:R-:W3:Y:S03]  /*0130*/  LDC.64 R2, c[0x0][0x210] ;  /* 0x00008400ff027b82 */ /* 0x000ee60000000a00 */
[----:B--2---:R-:W-:-:S05]  /*0140*/  IMAD.WIDE R14, R19, 0x4, R14 ;  /* 0x00000004130e7825 */ /* 0x004fca00078e020e */
[----:B------:R2:W2:Y:S01]  /*0150*/  LDG.E.EL R18, desc[UR4][R14.64] ;  /* 0x000000040e127981 */ /* 0x0004a2000c2e1900 */
[----:B----4-:R-:W-:-:S04]  /*0160*/  IMAD.WIDE R10, R19, 0x4, R10 ;  /* 0x00000004130a7825 */ /* 0x010fc800078e020a */
[----:B-----5:R-:W-:Y:S01]  /*0170*/  IMAD.WIDE R12, R19, 0x4, R12 ;  /* 0x00000004130c7825 */ /* 0x020fe200078e020c */
[----:B------:R4:W5:Y:S04]  /*0180*/  LDG.E.EL R8, desc[UR4][R10.64] ;  /* 0x000000040a087981 */ /* 0x000968000c2e1900 */
[----:B------:R-:W5:Y:S01]  /*0190*/  LDG.E.EL R9, desc[UR4][R12.64] ;  /* 0x000000040c097981 */ /* 0x000f62000c2e1900 */
[----:B---3--:R-:W-:-:S05]  /*01a0*/  IMAD.WIDE R2, R0, 0x4, R2 ;  /* 0x0000000400027825 */ /* 0x008fca00078e0202 */
[----:B------:R-:W5:Y:S01]  /*01b0*/  LDG.E.64 R6, desc[UR4][R2.64] ;  /* 0x0000000402067981 */ /* 0x000f62000c1e1b00 */
[----:B0-2---:R-:W-:-:S04]  /*01c0*/  IMAD.WIDE R14, R19, 0x4, R16 ;  /* 0x00000004130e7825 */ /* 0x005fc800078e0210 */
[----:B-1----:R-:W-:Y:S02]  /*01d0*/  IMAD.WIDE R16, R19, 0x4, R4 ;  /* 0x0000000413107825 */ /* 0x002fe400078e0204 */
[----:B------:R-:W2:Y:S01]  /*01e0*/  LDG.E.EL R14, desc[UR4][R14.64] ;  /* 0x000000040e0e7981 */ /* 0x000ea2000c2e1900 */
[----:B----4-:R-:W-:Y:S01]  /*01f0*/  HFMA2.MMA R10, -RZ, RZ, 1.625, 0 ;  /* 0x3e800000ff0a7435 */ /* 0x010fe200000001ff */
[----:B------:R-:W0:Y:S02]  /*0200*/  LDC.64 R4, c[0x0][0x240] ;  /* 0x00009000ff047b82 */ /* 0x000e240000000a00 */
[----:B------:R-:W2:Y:S01]  /*0210*/  LDG.E.EL R17, desc[UR4][R16.64] ;  /* 0x0000000410117981 */ /* 0x000ea2000c2e1900 */
[----:B0-----:R-:W-:-:S04]  /*0220*/  IMAD.WIDE R4, R0, 0x4, R4 ;  /* 0x0000000400047825 */ /* 0x001fc800078e0204 */
[----:B------:R-:W-:-:S04]  /*0230*/  FADD R18, R18, 9.9999997473787516356e-06 ;  /* 0x3727c5ac12127421 */ /* 0x000fc80000000000 */
[----:B------:R-:W0:Y:S02]  /*0240*/  MUFU.SQRT R19, R18 ;  /* 0x0000001200137308 */ /* 0x000e240000002000 */
[C---:B0-----:R-:W-:Y:S02]  /*0250*/  FSETP.GT.AND P0, PT, R19.reuse, 8.50705917302346158658e+37, PT ;  /* 0x7e8000001300780b */ /* 0x041fe40003f04000 */
[----:B------:R-:W-:-:S11]  /*0260*/  FSETP.GEU.AND P1, PT, R19, 1.175494350822287508e-38, PT ;  /* 0x008000001300780b */ /* 0x000fd60003f2e000 */
[----:B------:R-:W-:-:S04]  /*0270*/  @P0 FMUL R19, R19, 0.25 ;  /* 0x3e80000013130820 */ /* 0x000fc80000400000 */
[----:B------:R-:W-:-:S06]  /*0280*/  @!P1 FMUL R19, R19, 16777216 ;  /* 0x4b80000013139820 */ /* 0x000fcc0000400000 */
[----:B------:R-:W0:Y:S01]  /*0290*/  MUFU.RCP R19, R19 ;  /* 0x0000001300137308 */ /* 0x000e220000001000 */
[----:B------:R-:W-:Y:S01]  /*02a0*/  FSEL R10, R10, 1, P0 ;  /* 0x3f8000000a0a7808 */ /* 0x000fe20000000000 */
[--C-:B-----5:R-:W-:Y:S01]  /*02b0*/  FADD R6, R6, R8.reuse ;  /* 0x0000000806067221 */ /* 0x120fe20000000000 */
[----:B------:R-:W-:-:S03]  /*02c0*/  FADD R7, R7, R8 ;  /* 0x0000000807077221 */ /* 0x000fc60000000000 */
[----:B------:R-:W-:Y:S01]  /*02d0*/  @!P1 FMUL R10, R10, 16777216 ;  /* 0x4b8000000a0a9820 */ /* 0x000fe20000400000 */
[C---:B------:R-:W-:Y:S01]  /*02e0*/  FADD R8, -R9.reuse, R6 ;  /* 0x0000000609087221 */ /* 0x040fe20000000100 */
[----:B------:R-:W-:Y:S02]  /*02f0*/  FADD R9, -R9, R7 ;  /* 0x0000000709097221 */ /* 0x000fe40000000100 */
[----:B0-----:R-:W-:-:S04]  /*0300*/  FMUL R10, R19, R10 ;  /* 0x0000000a130a7220 */ /* 0x001fc80000400000 */
[-C--:B------:R-:W-:Y:S01]  /*0310*/  FMUL R8, R8, R10.reuse ;  /* 0x0000000a08087220 */ /* 0x080fe20000400000 */
[----:B------:R-:W-:-:S03]  /*0320*/  FMUL R10, R9, R10 ;  /* 0x0000000a090a7220 */ /* 0x000fc60000400000 */
[C-C-:B--2---:R-:W-:Y:S01]  /*0330*/  FFMA R8, R14.reuse, R8, R17.reuse ;  /* 0x000000080e087223 */ /* 0x144fe20000000011 */
[----:B------:R-:W-:-:S04]  /*0340*/  FFMA R10, R14, R10, R17 ;  /* 0x0000000a0e0a7223 */ /* 0x000fc80000000011 */
[----:B------:R-:W-:Y:S02]  /*0350*/  FSETP.GEU.AND P0, PT, R8, RZ, PT ;  /* 0x000000ff0800720b */ /* 0x000fe40003f0e000 */
[----:B------:R-:W-:Y:S02]  /*0360*/  FSETP.GEU.AND P1, PT, R10, RZ, PT ;  /* 0x000000ff0a00720b */ /* 0x000fe40003f2e000 */
[----:B------:R-:W-:Y:S02]  /*0370*/  FSEL R8, R8, RZ, P0 ;  /* 0x000000ff08087208 */ /* 0x000fe40000000000 */
[----:B------:R-:W-:Y:S01]  /*0380*/  FSEL R9, R10, RZ, P1 ;  /* 0x000000ff0a097208 */ /* 0x000fe20000800000 */
[----:B------:R-:W-:Y:S04]  /*0390*/  STG.E.64 desc[UR4][R2.64], R6 ;  /* 0x0000000602007986 */ /* 0x000fe8000c101b04 */
[----:B------:R-:W-:Y:S01]  /*03a0*/  STG.E.64 desc[UR4][R4.64], R8 ;  /* 0x0000000804007986 */ /* 0x000fe2000c101b04 */
[----:B------:R-:W-:Y:S05]  /*03b0*/  EXIT ;  /* 0x000000000000794d */ /* 0x000fea0003800000 */
.L_x_0:
[----:B------:R-:W-:-:S00]  /*03c0*/  BRA `(.L_x_0) ;  /* 0xfffffffc00fc7947 */ /* 0x000fc0000383ffff */
[----:B------:R-:W-:-:S00]  /*03d0*/  NOP ;  /* 0x0000000000007918 */ /* 0x000fc00000000000 */
        /* <DEDUP_REMOVED lines=10> */
.L_x_1:


//--------------------- .nv.global.init           --------------------------
	.section	.nv.global.init,"aw",@progbits
.nv.global.init:
	.type		_$_str,@object
	.size		_$_str,(_$_str_$_2 - _$_str)
_$_str:
        /*0000*/ 	.byte	0x5f, 0x5f, 0x43, 0x55, 0x44, 0x41, 0x5f, 0x46, 0x54, 0x5a, 0x00
	.type		_$_str_$_2,@object
	.size		_$_str_$_2,(.L_1 - _$_str_$_2)
_$_str_$_2:
        /*000b*/ 	.byte	0x5f, 0x5f, 0x43, 0x55, 0x44, 0x41, 0x5f, 0x50, 0x52, 0x45, 0x43, 0x5f, 0x53, 0x51, 0x52, 0x54
        /*001b*/ 	.byte	0x00
.L_1:


//--------------------- .nv.constant0.triton_poi_fused__native_batch_norm_legit_no_training_convolution_relu_2 --------------------------
	.section	.nv.constant0.triton_poi_fused__native_batch_norm_legit_no_training_convolution_relu_2,"a",@progbits
	.sectionflags	@""
	.align	4
.nv.constant0.triton_poi_fused__native_batch_norm_legit_no_training_convolution_relu_2:
	.zero		588
